//
// Generated by NVIDIA NVVM Compiler
//
// Compiler Build ID: CL-36424714
// Cuda compilation tools, release 13.0, V13.0.88
// Based on NVVM 20.0.0
//

.version 9.0
.target sm_100
.address_size 64

	// .globl	_Z7prescanPjS_i
.extern .shared .align 16 .b8 temp[];

.visible .entry _Z7prescanPjS_i(
	.param .u64 .ptr .align 1 _Z7prescanPjS_i_param_0,
	.param .u64 .ptr .align 1 _Z7prescanPjS_i_param_1,
	.param .u32 _Z7prescanPjS_i_param_2
)
{
	.reg .pred 	%p<8>;
	.reg .b32 	%r<85>;
	.reg .b32 	%f<11>;
	.reg .b64 	%rd<13>;

	ld.param.u64 	%rd1, [_Z7prescanPjS_i_param_0];
	ld.param.u64 	%rd2, [_Z7prescanPjS_i_param_1];
	ld.param.u32 	%r17, [_Z7prescanPjS_i_param_2];
	cvta.to.global.u64 	%rd3, %rd2;
	mov.u32 	%r1, %tid.x;
	shr.u32 	%r19, %r17, 31;
	add.s32 	%r20, %r17, %r19;
	shr.s32 	%r2, %r20, 1;
	add.s32 	%r21, %r2, %r1;
	add.s32 	%r22, %r21, 16;
	shr.s32 	%r23, %r21, %r22;
	shr.s32 	%r24, %r23, 8;
	mul.wide.u32 	%rd4, %r1, 4;
	add.s64 	%rd5, %rd3, %rd4;
	ld.global.u32 	%r25, [%rd5];
	cvt.rn.f32.u32 	%f1, %r25;
	shl.b32 	%r26, %r1, 2;
	mov.u32 	%r27, temp;
	add.s32 	%r3, %r27, %r26;
	st.shared.f32 	[%r3], %f1;
	mul.wide.s32 	%rd6, %r2, 4;
	add.s64 	%rd7, %rd5, %rd6;
	ld.global.u32 	%r28, [%rd7];
	cvt.rn.f32.u32 	%f2, %r28;
	add.s32 	%r29, %r24, %r21;
	shl.b32 	%r30, %r29, 2;
	add.s32 	%r4, %r27, %r30;
	st.shared.f32 	[%r4], %f2;
	shr.s32 	%r80, %r17, 1;
	setp.lt.s32 	%p1, %r80, 1;
	mov.b32 	%r82, 1;
	@%p1 bra 	$L__BB0_5;
	shl.b32 	%r32, %r1, 1;
	or.b32  	%r6, %r32, 1;
	mov.b32 	%r82, 1;
$L__BB0_2:
	bar.sync 	0;
	setp.ge.s32 	%p2, %r1, %r80;
	@%p2 bra 	$L__BB0_4;
	mul.lo.s32 	%r33, %r82, %r6;
	add.s32 	%r34, %r33, -1;
	add.s32 	%r35, %r33, %r82;
	add.s32 	%r36, %r34, %r82;
	add.s32 	%r37, %r33, 15;
	shr.s32 	%r38, %r34, %r37;
	shr.s32 	%r39, %r38, 8;
	add.s32 	%r40, %r39, %r33;
	add.s32 	%r41, %r36, 16;
	shr.s32 	%r42, %r36, %r41;
	shr.s32 	%r43, %r42, 8;
	add.s32 	%r44, %r43, %r35;
	shl.b32 	%r45, %r40, 2;
	add.s32 	%r47, %r27, %r45;
	ld.shared.f32 	%f3, [%r47+-4];
	shl.b32 	%r48, %r44, 2;
	add.s32 	%r49, %r27, %r48;
	ld.shared.f32 	%f4, [%r49+-4];
	add.f32 	%f5, %f3, %f4;
	st.shared.f32 	[%r49+-4], %f5;
$L__BB0_4:
	shl.b32 	%r82, %r82, 1;
	shr.u32 	%r10, %r80, 1;
	setp.gt.u32 	%p3, %r80, 1;
	mov.u32 	%r80, %r10;
	@%p3 bra 	$L__BB0_2;
$L__BB0_5:
	setp.ne.s32 	%p4, %r1, 0;
	@%p4 bra 	$L__BB0_7;
	add.s32 	%r50, %r17, -1;
	add.s32 	%r51, %r17, 15;
	shr.s32 	%r52, %r50, %r51;
	shr.s32 	%r53, %r52, 8;
	add.s32 	%r54, %r53, %r17;
	shl.b32 	%r55, %r54, 2;
	add.s32 	%r57, %r27, %r55;
	mov.b32 	%r58, 0;
	st.shared.u32 	[%r57+-4], %r58;
$L__BB0_7:
	setp.lt.s32 	%p5, %r17, 2;
	@%p5 bra 	$L__BB0_12;
	shl.b32 	%r60, %r1, 1;
	or.b32  	%r12, %r60, 1;
	mov.b32 	%r83, 1;
$L__BB0_9:
	shr.u32 	%r82, %r82, 1;
	bar.sync 	0;
	setp.ge.u32 	%p6, %r1, %r83;
	@%p6 bra 	$L__BB0_11;
	mul.lo.s32 	%r61, %r82, %r12;
	add.s32 	%r62, %r61, -1;
	add.s32 	%r63, %r61, %r82;
	add.s32 	%r64, %r62, %r82;
	add.s32 	%r65, %r61, 15;
	shr.s32 	%r66, %r62, %r65;
	shr.s32 	%r67, %r66, 8;
	add.s32 	%r68, %r67, %r61;
	add.s32 	%r69, %r64, 16;
	shr.s32 	%r70, %r64, %r69;
	shr.s32 	%r71, %r70, 8;
	add.s32 	%r72, %r71, %r63;
	shl.b32 	%r73, %r68, 2;
	add.s32 	%r75, %r27, %r73;
	ld.shared.f32 	%f6, [%r75+-4];
	shl.b32 	%r76, %r72, 2;
	add.s32 	%r77, %r27, %r76;
	ld.shared.f32 	%f7, [%r77+-4];
	st.shared.f32 	[%r75+-4], %f7;
	add.f32 	%f8, %f6, %f7;
	st.shared.f32 	[%r77+-4], %f8;
$L__BB0_11:
	shl.b32 	%r83, %r83, 1;
	setp.lt.s32 	%p7, %r83, %r17;
	@%p7 bra 	$L__BB0_9;
$L__BB0_12:
	cvta.to.global.u64 	%rd8, %rd1;
	bar.sync 	0;
	ld.shared.f32 	%f9, [%r3];
	cvt.rzi.u32.f32 	%r78, %f9;
	add.s64 	%rd10, %rd8, %rd4;
	st.global.u32 	[%rd10], %r78;
	ld.shared.f32 	%f10, [%r4];
	cvt.rzi.u32.f32 	%r79, %f10;
	add.s64 	%rd12, %rd10, %rd6;
	st.global.u32 	[%rd12], %r79;
	ret;

}


// ===== COMPILED SASS (sm_100) =====

	.target	sm_100

	.elftype	@"ET_EXEC"


//--------------------- .note.nv.tkinfo           --------------------------
	.section	.note.nv.tkinfo,"",@"SHT_NOTE"
	.sectionflags	@"SHF_NOTE_NV_TKINFO"
	.tkinfo
        /*0018*/ 	.word	0x00000002
        /*0030*/ 	.string	""
        /*0030*/ 	.string	"ptxas"
        /*0030*/ 	.string	"Cuda compilation tools, release 13.0, V13.0.88"
        /*0030*/ 	.string	"Build cuda_13.0.r13.0/compiler.36424714_0"
        /*0030*/ 	.string	"-arch sm_100 -m 64 "



//--------------------- .note.nv.cuinfo           --------------------------
	.section	.note.nv.cuinfo,"",@"SHT_NOTE"
	.sectionflags	@"SHF_NOTE_NV_CUINFO"
        /*0018*/ 	.short	0x0002
        /*001a*/ 	.short	0x0064
        /*001c*/ 	.short	0x0082
	.zero		2


//--------------------- .nv.info                  --------------------------
	.section	.nv.info,"",@"SHT_CUDA_INFO"
	.align	4


	//----- nvinfo : EIATTR_REGCOUNT
	.align		4
        /*0000*/ 	.byte	0x04, 0x2f
        /*0002*/ 	.short	(.L_1 - .L_0)
	.align		4
.L_0:
        /*0004*/ 	.word	index@(_Z7prescanPjS_i)
        /*0008*/ 	.word	0x0000000f


	//----- nvinfo : EIATTR_FRAME_SIZE
	.align		4
.L_1:
        /*000c*/ 	.byte	0x04, 0x11
        /*000e*/ 	.short	(.L_3 - .L_2)
	.align		4
.L_2:
        /*0010*/ 	.word	index@(_Z7prescanPjS_i)
        /*0014*/ 	.word	0x00000000


	//----- nvinfo : EIATTR_MIN_STACK_SIZE
	.align		4
.L_3:
        /*0018*/ 	.byte	0x04, 0x12
        /*001a*/ 	.short	(.L_5 - .L_4)
	.align		4
.L_4:
        /*001c*/ 	.word	index@(_Z7prescanPjS_i)
        /*0020*/ 	.word	0x00000000
.L_5:


//--------------------- .nv.compat                --------------------------
	.section	.nv.compat,"",@"SHT_CUDA_COMPAT_INFO"
	.align	4
        /*0000*/ 	.byte	0x02, 0x09, 0x00, 0x00, 0x02, 0x02, 0x01, 0x00, 0x02, 0x05, 0x05, 0x00, 0x03, 0x07, 0x01, 0x01
        /*0010*/ 	.byte	0x02, 0x03, 0x00, 0x00, 0x02, 0x06, 0x01, 0x00, 0x04, 0x0b, 0x08, 0x00, 0x09, 0x00, 0x00, 0x00
        /*0020*/ 	.byte	0x00, 0x00, 0x00, 0x00


//--------------------- .nv.info._Z7prescanPjS_i  --------------------------
	.section	.nv.info._Z7prescanPjS_i,"",@"SHT_CUDA_INFO"
	.sectionflags	@""
	.align	4


	//----- nvinfo : EIATTR_CUDA_API_VERSION
	.align		4
        /*0000*/ 	.byte	0x04, 0x37
        /*0002*/ 	.short	(.L_7 - .L_6)
.L_6:
        /*0004*/ 	.word	0x00000082


	//----- nvinfo : EIATTR_KPARAM_INFO
	.align		4
.L_7:
        /*0008*/ 	.byte	0x04, 0x17
        /*000a*/ 	.short	(.L_9 - .L_8)
.L_8:
        /*000c*/ 	.word	0x00000000
        /*0010*/ 	.short	0x0002
        /*0012*/ 	.short	0x0010
        /*0014*/ 	.byte	0x00, 0xf0, 0x11, 0x00


	//----- nvinfo : EIATTR_KPARAM_INFO
	.align		4
.L_9:
        /*0018*/ 	.byte	0x04, 0x17
        /*001a*/ 	.short	(.L_11 - .L_10)
.L_10:
        /*001c*/ 	.word	0x00000000
        /*0020*/ 	.short	0x0001
        /*0022*/ 	.short	0x0008
        /*0024*/ 	.byte	0x00, 0xf5, 0x21, 0x00


	//----- nvinfo : EIATTR_KPARAM_INFO
	.align		4
.L_11:
        /*0028*/ 	.byte	0x04, 0x17
        /*002a*/ 	.short	(.L_13 - .L_12)
.L_12:
        /*002c*/ 	.word	0x00000000
        /*0030*/ 	.short	0x0000
        /*0032*/ 	.short	0x0000
        /*0034*/ 	.byte	0x00, 0xf5, 0x21, 0x00


	//----- nvinfo : EIATTR_SPARSE_MMA_MASK
	.align		4
.L_13:
        /*0038*/ 	.byte	0x03, 0x50
        /*003a*/ 	.short	0x0000


	//----- nvinfo : EIATTR_MAXREG_COUNT
	.align		4
        /*003c*/ 	.byte	0x03, 0x1b
        /*003e*/ 	.short	0x00ff


	//----- nvinfo : EIATTR_NUM_BARRIERS
	.align		4
        /*0040*/ 	.byte	0x02, 0x4c
        /*0042*/ 	.byte	0x01
	.zero		1


	//----- nvinfo : EIATTR_MERCURY_ISA_VERSION
	.align		4
        /*0044*/ 	.byte	0x03, 0x5f
        /*0046*/ 	.short	0x0101


	//----- nvinfo : EIATTR_VRC_CTA_INIT_COUNT
	.align		4
        /*0048*/ 	.byte	0x02, 0x4a
	.zero		1
	.zero		1


	//----- nvinfo : EIATTR_EXIT_INSTR_OFFSETS
	.align		4
        /*004c*/ 	.byte	0x04, 0x1c
        /*004e*/ 	.short	(.L_15 - .L_14)


	//   ....[0]....
.L_14:
        /*0050*/ 	.word	0x00000680


	//----- nvinfo : EIATTR_CRS_STACK_SIZE
	.align		4
.L_15:
        /*0054*/ 	.byte	0x04, 0x1e
        /*0056*/ 	.short	(.L_17 - .L_16)
.L_16:
        /*0058*/ 	.word	0x00000000


	//----- nvinfo : EIATTR_CBANK_PARAM_SIZE
	.align		4
.L_17:
        /*005c*/ 	.byte	0x03, 0x19
        /*005e*/ 	.short	0x0014


	//----- nvinfo : EIATTR_PARAM_CBANK
	.align		4
        /*0060*/ 	.byte	0x04, 0x0a
        /*0062*/ 	.short	(.L_19 - .L_18)
	.align		4
.L_18:
        /*0064*/ 	.word	index@(.nv.constant0._Z7prescanPjS_i)
        /*0068*/ 	.short	0x0380
        /*006a*/ 	.short	0x0014


	//----- nvinfo : EIATTR_SW_WAR
	.align		4
.L_19:
        /*006c*/ 	.byte	0x04, 0x36
        /*006e*/ 	.short	(.L_21 - .L_20)
.L_20:
        /*0070*/ 	.word	0x00000008
.L_21:


//--------------------- .nv.callgraph             --------------------------
	.section	.nv.callgraph,"",@"SHT_CUDA_CALLGRAPH"
	.align	4
	.sectionentsize	8
	.align		4
        /*0000*/ 	.word	0x00000000
	.align		4
        /*0004*/ 	.word	0xffffffff
	.align		4
        /*0008*/ 	.word	0x00000000
	.align		4
        /*000c*/ 	.word	0xfffffffe
	.align		4
        /*0010*/ 	.word	0x00000000
	.align		4
        /*0014*/ 	.word	0xfffffffd
	.align		4
        /*0018*/ 	.word	0x00000000
	.align		4
        /*001c*/ 	.word	0xfffffffc


//--------------------- .text._Z7prescanPjS_i     --------------------------
	.section	.text._Z7prescanPjS_i,"ax",@progbits
	.align	128
        .global         _Z7prescanPjS_i
        .type           _Z7prescanPjS_i,@function
        .size           _Z7prescanPjS_i,(.L_x_9 - _Z7prescanPjS_i)
        .other          _Z7prescanPjS_i,@"STO_CUDA_ENTRY STV_DEFAULT"
_Z7prescanPjS_i:
.text._Z7prescanPjS_i:
[----:B------:R-:W-:Y:S01]  /*0000*/  LDC R1, c[0x0][0x37c] ;  /* 0x0000df00ff017b82 */ /* 0x000fe20000000800 */
[----:B------:R-:W0:Y:S07]  /*0010*/  S2R R0, SR_TID.X ;  /* 0x0000000000007919 */ /* 0x000e2e0000002100 */
[----:B------:R-:W1:Y:S01]  /*0020*/  LDC R10, c[0x0][0x390] ;  /* 0x0000e400ff0a7b82 */ /* 0x000e620000000800 */
[----:B------:R-:W2:Y:S07]  /*0030*/  LDCU.64 UR8, c[0x0][0x358] ;  /* 0x00006b00ff0877ac */ /* 0x000eae0008000a00 */
[----:B------:R-:W0:Y:S01]  /*0040*/  LDC.64 R4, c[0x0][0x388] ;  /* 0x0000e200ff047b82 */ /* 0x000e220000000a00 */
[----:B-1----:R-:W-:-:S04]  /*0050*/  LEA.HI R3, R10, R10, RZ, 0x1 ;  /* 0x0000000a0a037211 */ /* 0x002fc800078f08ff */
[----:B------:R-:W-:Y:S01]  /*0060*/  SHF.R.S32.HI R3, RZ, 0x1, R3 ;  /* 0x00000001ff037819 */ /* 0x000fe20000011403 */
[----:B0-----:R-:W-:-:S04]  /*0070*/  IMAD.WIDE.U32 R4, R0, 0x4, R4 ;  /* 0x0000000400047825 */ /* 0x001fc800078e0004 */
[C---:B------:R-:W-:Y:S02]  /*0080*/  IMAD.WIDE R6, R3.reuse, 0x4, R4 ;  /* 0x0000000403067825 */ /* 0x040fe400078e0204 */
[----:B--2---:R-:W2:Y:S04]  /*0090*/  LDG.E R4, desc[UR8][R4.64] ;  /* 0x0000000804047981 */ /* 0x004ea8000c1e1900 */
[----:B------:R-:W3:Y:S01]  /*00a0*/  LDG.E R6, desc[UR8][R6.64] ;  /* 0x0000000806067981 */ /* 0x000ee2000c1e1900 */
[----:B------:R-:W0:Y:S01]  /*00b0*/  S2UR UR5, SR_CgaCtaId ;  /* 0x00000000000579c3 */ /* 0x000e220000008800 */
[----:B------:R-:W-:Y:S01]  /*00c0*/  IMAD.IADD R2, R3, 0x1, R0 ;  /* 0x0000000103027824 */ /* 0x000fe200078e0200 */
[----:B------:R-:W-:-:S03]  /*00d0*/  UMOV UR4, 0x400 ;  /* 0x0000040000047882 */ /* 0x000fc60000000000 */
[----:B------:R-:W-:-:S05]  /*00e0*/  VIADD R9, R2, 0x10 ;  /* 0x0000001002097836 */ /* 0x000fca0000000000 */
[----:B------:R-:W-:-:S04]  /*00f0*/  SHF.R.S32.HI R9, RZ, R9, R2 ;  /* 0x00000009ff097219 */ /* 0x000fc80000011402 */
[----:B------:R-:W-:Y:S01]  /*0100*/  LEA.HI.SX32 R8, R9, R2, 0x18 ;  /* 0x0000000209087211 */ /* 0x000fe200078fc2ff */
[----:B0-----:R-:W-:-:S03]  /*0110*/  ULEA UR4, UR5, UR4, 0x18 ;  /* 0x0000000405047291 */ /* 0x001fc6000f8ec0ff */
[----:B------:R-:W-:-:S03]  /*0120*/  UMOV UR5, 0x1 ;  /* 0x0000000100057882 */ /* 0x000fc60000000000 */
[----:B------:R-:W-:Y:S02]  /*0130*/  LEA R2, R0, UR4, 0x2 ;  /* 0x0000000400027c11 */ /* 0x000fe4000f8e10ff */
[----:B--2---:R-:W-:Y:S02]  /*0140*/  I2FP.F32.U32 R9, R4 ;  /* 0x0000000400097245 */ /* 0x004fe40000201000 */
[----:B------:R-:W-:Y:S02]  /*0150*/  LEA R4, R8, UR4, 0x2 ;  /* 0x0000000408047c11 */ /* 0x000fe4000f8e10ff */
[----:B---3--:R-:W-:Y:S01]  /*0160*/  I2FP.F32.U32 R5, R6 ;  /* 0x0000000600057245 */ /* 0x008fe20000201000 */
[----:B------:R0:W-:Y:S01]  /*0170*/  STS [R2], R9 ;  /* 0x0000000902007388 */ /* 0x0001e20000000800 */
[----:B------:R-:W-:-:S03]  /*0180*/  SHF.R.S32.HI R6, RZ, 0x1, R10 ;  /* 0x00000001ff067819 */ /* 0x000fc6000001140a */
[----:B------:R0:W-:Y:S01]  /*0190*/  STS [R4], R5 ;  /* 0x0000000504007388 */ /* 0x0001e20000000800 */
[----:B------:R-:W-:-:S13]  /*01a0*/  ISETP.GE.AND P0, PT, R6, 0x1, PT ;  /* 0x000000010600780c */ /* 0x000fda0003f06270 */
[----:B0-----:R-:W-:Y:S05]  /*01b0*/  @!P0 BRA `(.L_x_0) ;  /* 0x00000000006c8947 */ /* 0x001fea0003800000 */
[----:B------:R-:W-:Y:S01]  /*01c0*/  LEA R11, R0, 0x1, 0x1 ;  /* 0x00000001000b7811 */ /* 0x000fe200078e08ff */
[----:B------:R-:W-:-:S06]  /*01d0*/  UMOV UR5, 0x1 ;  /* 0x0000000100057882 */ /* 0x000fcc0000000000 */
.L_x_3:
[----:B------:R-:W-:Y:S01]  /*01e0*/  BAR.SYNC.DEFER_BLOCKING 0x0 ;  /* 0x0000000000007b1d */ /* 0x000fe20000010000 */
[----:B------:R-:W-:Y:S02]  /*01f0*/  ISETP.GE.AND P0, PT, R0, R6, PT ;  /* 0x000000060000720c */ /* 0x000fe40003f06270 */
[----:B------:R-:W-:-:S03]  /*0200*/  ISETP.GT.U32.AND P1, PT, R6, 0x1, PT ;  /* 0x000000010600780c */ /* 0x000fc60003f24070 */
[----:B------:R-:W-:Y:S08]  /*0210*/  BSSY.RECONVERGENT B0, `(.L_x_1) ;  /* 0x0000012000007945 */ /* 0x000ff00003800200 */
[----:B0-----:R-:W-:Y:S05]  /*0220*/  @P0 BRA `(.L_x_2) ;  /* 0x0000000000400947 */ /* 0x001fea0003800000 */
[----:B------:R-:W-:-:S04]  /*0230*/  IMAD R5, R11, UR5, RZ ;  /* 0x000000050b057c24 */ /* 0x000fc8000f8e02ff */
[C---:B------:R-:W-:Y:S02]  /*0240*/  VIADD R7, R5.reuse, 0xffffffff ;  /* 0xffffffff05077836 */ /* 0x040fe40000000000 */
[C---:B------:R-:W-:Y:S02]  /*0250*/  VIADD R8, R5.reuse, UR5 ;  /* 0x0000000505087c36 */ /* 0x040fe40008000000 */
[----:B------:R-:W-:Y:S02]  /*0260*/  VIADD R10, R5, 0xf ;  /* 0x0000000f050a7836 */ /* 0x000fe40000000000 */
[----:B------:R-:W-:Y:S02]  /*0270*/  VIADD R9, R7, UR5 ;  /* 0x0000000507097c36 */ /* 0x000fe40008000000 */
[----:B------:R-:W-:Y:S01]  /*0280*/  VIADD R12, R8, 0xf ;  /* 0x0000000f080c7836 */ /* 0x000fe20000000000 */
[----:B------:R-:W-:-:S04]  /*0290*/  SHF.R.S32.HI R10, RZ, R10, R7 ;  /* 0x0000000aff0a7219 */ /* 0x000fc80000011407 */
[----:B------:R-:W-:Y:S02]  /*02a0*/  SHF.R.S32.HI R9, RZ, R12, R9 ;  /* 0x0000000cff097219 */ /* 0x000fe40000011409 */
[----:B------:R-:W-:Y:S02]  /*02b0*/  LEA.HI.SX32 R10, R10, R5, 0x18 ;  /* 0x000000050a0a7211 */ /* 0x000fe400078fc2ff */
[----:B------:R-:W-:Y:S02]  /*02c0*/  LEA.HI.SX32 R9, R9, R8, 0x18 ;  /* 0x0000000809097211 */ /* 0x000fe400078fc2ff */
[----:B------:R-:W-:Y:S02]  /*02d0*/  LEA R10, R10, UR4, 0x2 ;  /* 0x000000040a0a7c11 */ /* 0x000fe4000f8e10ff */
[----:B------:R-:W-:-:S04]  /*02e0*/  LEA R9, R9, UR4, 0x2 ;  /* 0x0000000409097c11 */ /* 0x000fc8000f8e10ff */
[----:B------:R-:W-:Y:S04]  /*02f0*/  LDS R10, [R10+-0x4] ;  /* 0xfffffc000a0a7984 */ /* 0x000fe80000000800 */
[----:B------:R-:W0:Y:S02]  /*0300*/  LDS R5, [R9+-0x4] ;  /* 0xfffffc0009057984 */ /* 0x000e240000000800 */
[----:B0-----:R-:W-:-:S05]  /*0310*/  FADD R8, R10, R5 ;  /* 0x000000050a087221 */ /* 0x001fca0000000000 */
[----:B------:R0:W-:Y:S02]  /*0320*/  STS [R9+-0x4], R8 ;  /* 0xfffffc0809007388 */ /* 0x0001e40000000800 */
.L_x_2:
[----:B------:R-:W-:Y:S05]  /*0330*/  BSYNC.RECONVERGENT B0 ;  /* 0x0000000000007941 */ /* 0x000fea0003800200 */
.L_x_1:
[----:B------:R-:W-:Y:S01]  /*0340*/  USHF.L.U32 UR5, UR5, 0x1, URZ ;  /* 0x0000000105057899 */ /* 0x000fe200080006ff */
[----:B------:R-:W-:Y:S01]  /*0350*/  SHF.R.U32.HI R6, RZ, 0x1, R6 ;  /* 0x00000001ff067819 */ /* 0x000fe20000011606 */
[----:B------:R-:W-:Y:S10]  /*0360*/  @P1 BRA `(.L_x_3) ;  /* 0xfffffffc009c1947 */ /* 0x000ff4000383ffff */
.L_x_0:
[----:B0-----:R-:W0:Y:S01]  /*0370*/  LDC R8, c[0x0][0x390] ;  /* 0x0000e400ff087b82 */ /* 0x001e220000000800 */
[----:B------:R-:W-:-:S13]  /*0380*/  ISETP.NE.AND P0, PT, R0, RZ, PT ;  /* 0x000000ff0000720c */ /* 0x000fda0003f05270 */
[C---:B0-----:R-:W-:Y:S02]  /*0390*/  @!P0 VIADD R5, R8.reuse, 0xffffffff ;  /* 0xffffffff08058836 */ /* 0x041fe40000000000 */
[----:B------:R-:W-:-:S05]  /*03a0*/  @!P0 VIADD R6, R8, 0xf ;  /* 0x0000000f08068836 */ /* 0x000fca0000000000 */
[----:B------:R-:W-:-:S04]  /*03b0*/  @!P0 SHF.R.S32.HI R5, RZ, R6, R5 ;  /* 0x00000006ff058219 */ /* 0x000fc80000011405 */
[----:B------:R-:W-:-:S04]  /*03c0*/  @!P0 LEA.HI.SX32 R5, R5, R8, 0x18 ;  /* 0x0000000805058211 */ /* 0x000fc800078fc2ff */
[----:B------:R-:W-:-:S05]  /*03d0*/  @!P0 LEA R5, R5, UR4, 0x2 ;  /* 0x0000000405058c11 */ /* 0x000fca000f8e10ff */
[----:B------:R0:W-:Y:S01]  /*03e0*/  @!P0 STS [R5+-0x4], RZ ;  /* 0xfffffcff05008388 */ /* 0x0001e20000000800 */
[----:B------:R-:W-:-:S13]  /*03f0*/  ISETP.GE.AND P0, PT, R8, 0x2, PT ;  /* 0x000000020800780c */ /* 0x000fda0003f06270 */
[----:B0-----:R-:W-:Y:S05]  /*0400*/  @!P0 BRA `(.L_x_4) ;  /* 0x0000000000748947 */ /* 0x001fea0003800000 */
[----:B------:R-:W-:Y:S01]  /*0410*/  LEA R10, R0, 0x1, 0x1 ;  /* 0x00000001000a7811 */ /* 0x000fe200078e08ff */
[----:B------:R-:W0:Y:S01]  /*0420*/  LDCU UR7, c[0x0][0x390] ;  /* 0x00007200ff0777ac */ /* 0x000e220008000800 */
[----:B------:R-:W-:-:S05]  /*0430*/  UMOV UR6, 0x1 ;  /* 0x0000000100067882 */ /* 0x000fca0000000000 */
.L_x_7:
[----:B------:R-:W-:Y:S01]  /*0440*/  BAR.SYNC.DEFER_BLOCKING 0x0 ;  /* 0x0000000000007b1d */ /* 0x000fe20000010000 */
[----:B------:R-:W-:Y:S01]  /*0450*/  ISETP.GE.U32.AND P0, PT, R0, UR6, PT ;  /* 0x0000000600007c0c */ /* 0x000fe2000bf06070 */
[----:B------:R-:W-:Y:S02]  /*0460*/  USHF.L.U32 UR6, UR6, 0x1, URZ ;  /* 0x0000000106067899 */ /* 0x000fe400080006ff */
[----:B------:R-:W-:Y:S02]  /*0470*/  USHF.R.U32.HI UR5, URZ, 0x1, UR5 ;  /* 0x00000001ff057899 */ /* 0x000fe40008011605 */
[----:B------:R-:W-:Y:S08]  /*0480*/  BSSY.RECONVERGENT B0, `(.L_x_5) ;  /* 0x0000013000007945 */ /* 0x000ff00003800200 */
[----:B-1----:R-:W-:Y:S05]  /*0490*/  @P0 BRA `(.L_x_6) ;  /* 0x0000000000440947 */ /* 0x002fea0003800000 */
        /* <DEDUP_REMOVED lines=11> */
[----:B------:R-:W-:-:S03]  /*0550*/  LEA R8, R8, UR4, 0x2 ;  /* 0x0000000408087c11 */ /* 0x000fc6000f8e10ff */
[----:B------:R-:W-:Y:S04]  /*0560*/  LDS R5, [R6+-0x4] ;  /* 0xfffffc0006057984 */ /* 0x000fe80000000800 */
[----:B------:R-:W1:Y:S02]  /*0570*/  LDS R7, [R8+-0x4] ;  /* 0xfffffc0008077984 */ /* 0x000e640000000800 */
[----:B-1----:R-:W-:Y:S02]  /*0580*/  FADD R5, R5, R7 ;  /* 0x0000000705057221 */ /* 0x002fe40000000000 */
[----:B------:R1:W-:Y:S04]  /*0590*/  STS [R6+-0x4], R7 ;  /* 0xfffffc0706007388 */ /* 0x0003e80000000800 */
[----:B------:R1:W-:Y:S02]  /*05a0*/  STS [R8+-0x4], R5 ;  /* 0xfffffc0508007388 */ /* 0x0003e40000000800 */
.L_x_6:
[----:B0-----:R-:W-:Y:S05]  /*05b0*/  BSYNC.RECONVERGENT B0 ;  /* 0x0000000000007941 */ /* 0x001fea0003800200 */
.L_x_5:
[----:B------:R-:W-:-:S09]  /*05c0*/  UISETP.GE.AND UP0, UPT, UR6, UR7, UPT ;  /* 0x000000070600728c */ /* 0x000fd2000bf06270 */
[----:B------:R-:W-:Y:S05]  /*05d0*/  BRA.U !UP0, `(.L_x_7) ;  /* 0xfffffffd08987547 */ /* 0x000fea000b83ffff */
.L_x_4:
[----:B------:R-:W-:Y:S08]  /*05e0*/  BAR.SYNC.DEFER_BLOCKING 0x0 ;  /* 0x0000000000007b1d */ /* 0x000ff00000010000 */
[----:B-1----:R-:W0:Y:S01]  /*05f0*/  LDC.64 R6, c[0x0][0x380] ;  /* 0x0000e000ff067b82 */ /* 0x002e220000000a00 */
[----:B------:R-:W1:Y:S04]  /*0600*/  LDS R2, [R2] ;  /* 0x0000000002027984 */ /* 0x000e680000000800 */
[----:B------:R-:W2:Y:S01]  /*0610*/  LDS R4, [R4] ;  /* 0x0000000004047984 */ /* 0x000ea20000000800 */
[----:B0-----:R-:W-:-:S04]  /*0620*/  IMAD.WIDE.U32 R6, R0, 0x4, R6 ;  /* 0x0000000400067825 */ /* 0x001fc800078e0006 */
[----:B------:R-:W-:Y:S01]  /*0630*/  IMAD.WIDE R8, R3, 0x4, R6 ;  /* 0x0000000403087825 */ /* 0x000fe200078e0206 */
[----:B-1----:R-:W0:Y:S08]  /*0640*/  F2I.U32.TRUNC.NTZ R5, R2 ;  /* 0x0000000200057305 */ /* 0x002e30000020f000 */
[----:B--2---:R-:W1:Y:S01]  /*0650*/  F2I.U32.TRUNC.NTZ R11, R4 ;  /* 0x00000004000b7305 */ /* 0x004e62000020f000 */
[----:B0-----:R-:W-:Y:S04]  /*0660*/  STG.E desc[UR8][R6.64], R5 ;  /* 0x0000000506007986 */ /* 0x001fe8000c101908 */
[----:B-1----:R-:W-:Y:S01]  /*0670*/  STG.E desc[UR8][R8.64], R11 ;  /* 0x0000000b08007986 */ /* 0x002fe2000c101908 */
[----:B------:R-:W-:Y:S05]  /*0680*/  EXIT ;  /* 0x000000000000794d */ /* 0x000fea0003800000 */
.L_x_8:
[----:B------:R-:W-:-:S00]  /*0690*/  BRA `(.L_x_8) ;  /* 0xfffffffc00fc7947 */ /* 0x000fc0000383ffff */
[----:B------:R-:W-:-:S00]  /*06a0*/  NOP ;  /* 0x0000000000007918 */ /* 0x000fc00000000000 */
        /* <DEDUP_REMOVED lines=13> */
.L_x_9:


//--------------------- .nv.shared._Z7prescanPjS_i --------------------------
	.section	.nv.shared._Z7prescanPjS_i,"aw",@nobits
	.sectionflags	@""
	.align	16
	.zero		1024


//--------------------- .nv.shared.reserved.0     --------------------------
	.section	.nv.shared.reserved.0,"aw",@nobits
	.weak		__nv_reservedSMEM_offset_0_alias
	.size		__nv_reservedSMEM_offset_0_alias, 0, 64
	.other		__nv_reservedSMEM_offset_0_alias,@"STO_CUDA_RESERVED_SHARED STV_DEFAULT"
__nv_reservedSMEM_offset_0_alias:
	.zero		0
	.zero		64


//--------------------- .nv.constant0._Z7prescanPjS_i --------------------------
	.section	.nv.constant0._Z7prescanPjS_i,"a",@progbits
	.sectionflags	@""
	.align	4
.nv.constant0._Z7prescanPjS_i:
	.zero		916


//--------------------- SYMBOLS --------------------------

	.type		.nv.reservedSmem.offset0,@object
	.size		.nv.reservedSmem.offset0,0x4
	.type		.nv.reservedSmem.cap,@object
	.size		.nv.reservedSmem.cap,0x4
